//
// Generated by NVIDIA NVVM Compiler
//
// Compiler Build ID: CL-36424714
// Cuda compilation tools, release 13.0, V13.0.88
// Based on NVVM 20.0.0
//

.version 9.0
.target sm_100
.address_size 64

	// .globl	add_a_b

.visible .entry add_a_b(
	.param .u64 .ptr .align 1 add_a_b_param_0,
	.param .u64 .ptr .align 1 add_a_b_param_1,
	.param .u64 .ptr .align 1 add_a_b_param_2,
	.param .u64 add_a_b_param_3,
	.param .u64 add_a_b_param_4
)
{
	.reg .pred 	%p<4>;
	.reg .b32 	%r<9>;
	.reg .b32 	%f<4>;
	.reg .b64 	%rd<19>;

	ld.param.u64 	%rd3, [add_a_b_param_0];
	ld.param.u64 	%rd4, [add_a_b_param_1];
	ld.param.u64 	%rd5, [add_a_b_param_2];
	ld.param.u64 	%rd7, [add_a_b_param_3];
	ld.param.u64 	%rd8, [add_a_b_param_4];
	mov.u32 	%r1, %ntid.x;
	mov.u32 	%r2, %ctaid.x;
	mul.wide.u32 	%rd9, %r1, %r2;
	mov.u32 	%r3, %tid.x;
	cvt.u64.u32 	%rd10, %r3;
	add.s64 	%rd1, %rd9, %rd10;
	mov.u32 	%r4, %ntid.y;
	mov.u32 	%r5, %ctaid.y;
	mov.u32 	%r6, %tid.y;
	mad.lo.s32 	%r7, %r4, %r5, %r6;
	cvt.u64.u32 	%rd2, %r7;
	setp.ge.u64 	%p1, %rd1, %rd7;
	setp.le.u64 	%p2, %rd8, %rd2;
	or.pred  	%p3, %p1, %p2;
	@%p3 bra 	$L__BB0_2;
	cvta.to.global.u64 	%rd11, %rd3;
	cvta.to.global.u64 	%rd12, %rd4;
	cvta.to.global.u64 	%rd13, %rd5;
	mad.lo.s64 	%rd14, %rd8, %rd1, %rd2;
	shl.b64 	%rd15, %rd14, 2;
	add.s64 	%rd16, %rd11, %rd15;
	ld.global.f32 	%f1, [%rd16];
	add.s64 	%rd17, %rd12, %rd15;
	ld.global.f32 	%f2, [%rd17];
	add.f32 	%f3, %f1, %f2;
	add.s64 	%rd18, %rd13, %rd15;
	st.global.f32 	[%rd18], %f3;
$L__BB0_2:
	ret;

}


// ===== COMPILED SASS (sm_100) =====

	.target	sm_100

	.elftype	@"ET_EXEC"


//--------------------- .note.nv.tkinfo           --------------------------
	.section	.note.nv.tkinfo,"",@"SHT_NOTE"
	.sectionflags	@"SHF_NOTE_NV_TKINFO"
	.tkinfo
        /*0018*/ 	.word	0x00000002
        /*0030*/ 	.string	""
        /*0030*/ 	.string	"ptxas"
        /*0030*/ 	.string	"Cuda compilation tools, release 13.0, V13.0.88"
        /*0030*/ 	.string	"Build cuda_13.0.r13.0/compiler.36424714_0"
        /*0030*/ 	.string	"-arch sm_100 -m 64 "



//--------------------- .note.nv.cuinfo           --------------------------
	.section	.note.nv.cuinfo,"",@"SHT_NOTE"
	.sectionflags	@"SHF_NOTE_NV_CUINFO"
        /*0018*/ 	.short	0x0002
        /*001a*/ 	.short	0x0064
        /*001c*/ 	.short	0x0082
	.zero		2


//--------------------- .nv.info                  --------------------------
	.section	.nv.info,"",@"SHT_CUDA_INFO"
	.align	4


	//----- nvinfo : EIATTR_REGCOUNT
	.align		4
        /*0000*/ 	.byte	0x04, 0x2f
        /*0002*/ 	.short	(.L_1 - .L_0)
	.align		4
.L_0:
        /*0004*/ 	.word	index@(add_a_b)
        /*0008*/ 	.word	0x0000000c


	//----- nvinfo : EIATTR_FRAME_SIZE
	.align		4
.L_1:
        /*000c*/ 	.byte	0x04, 0x11
        /*000e*/ 	.short	(.L_3 - .L_2)
	.align		4
.L_2:
        /*0010*/ 	.word	index@(add_a_b)
        /*0014*/ 	.word	0x00000000


	//----- nvinfo : EIATTR_MIN_STACK_SIZE
	.align		4
.L_3:
        /*0018*/ 	.byte	0x04, 0x12
        /*001a*/ 	.short	(.L_5 - .L_4)
	.align		4
.L_4:
        /*001c*/ 	.word	index@(add_a_b)
        /*0020*/ 	.word	0x00000000
.L_5:


//--------------------- .nv.compat                --------------------------
	.section	.nv.compat,"",@"SHT_CUDA_COMPAT_INFO"
	.align	4
        /*0000*/ 	.byte	0x02, 0x09, 0x00, 0x00, 0x02, 0x02, 0x01, 0x00, 0x02, 0x05, 0x05, 0x00, 0x03, 0x07, 0x01, 0x01
        /*0010*/ 	.byte	0x02, 0x03, 0x00, 0x00, 0x02, 0x06, 0x01, 0x00, 0x04, 0x0b, 0x08, 0x00, 0x09, 0x00, 0x00, 0x00
        /*0020*/ 	.byte	0x00, 0x00, 0x00, 0x00


//--------------------- .nv.info.add_a_b          --------------------------
	.section	.nv.info.add_a_b,"",@"SHT_CUDA_INFO"
	.sectionflags	@""
	.align	4


	//----- nvinfo : EIATTR_CUDA_API_VERSION
	.align		4
        /*0000*/ 	.byte	0x04, 0x37
        /*0002*/ 	.short	(.L_7 - .L_6)
.L_6:
        /*0004*/ 	.word	0x00000082


	//----- nvinfo : EIATTR_KPARAM_INFO
	.align		4
.L_7:
        /*0008*/ 	.byte	0x04, 0x17
        /*000a*/ 	.short	(.L_9 - .L_8)
.L_8:
        /*000c*/ 	.word	0x00000000
        /*0010*/ 	.short	0x0004
        /*0012*/ 	.short	0x0020
        /*0014*/ 	.byte	0x00, 0xf0, 0x21, 0x00


	//----- nvinfo : EIATTR_KPARAM_INFO
	.align		4
.L_9:
        /*0018*/ 	.byte	0x04, 0x17
        /*001a*/ 	.short	(.L_11 - .L_10)
.L_10:
        /*001c*/ 	.word	0x00000000
        /*0020*/ 	.short	0x0003
        /*0022*/ 	.short	0x0018
        /*0024*/ 	.byte	0x00, 0xf0, 0x21, 0x00


	//----- nvinfo : EIATTR_KPARAM_INFO
	.align		4
.L_11:
        /*0028*/ 	.byte	0x04, 0x17
        /*002a*/ 	.short	(.L_13 - .L_12)
.L_12:
        /*002c*/ 	.word	0x00000000
        /*0030*/ 	.short	0x0002
        /*0032*/ 	.short	0x0010
        /*0034*/ 	.byte	0x00, 0xf5, 0x21, 0x00


	//----- nvinfo : EIATTR_KPARAM_INFO
	.align		4
.L_13:
        /*0038*/ 	.byte	0x04, 0x17
        /*003a*/ 	.short	(.L_15 - .L_14)
.L_14:
        /*003c*/ 	.word	0x00000000
        /*0040*/ 	.short	0x0001
        /*0042*/ 	.short	0x0008
        /*0044*/ 	.byte	0x00, 0xf5, 0x21, 0x00


	//----- nvinfo : EIATTR_KPARAM_INFO
	.align		4
.L_15:
        /*0048*/ 	.byte	0x04, 0x17
        /*004a*/ 	.short	(.L_17 - .L_16)
.L_16:
        /*004c*/ 	.word	0x00000000
        /*0050*/ 	.short	0x0000
        /*0052*/ 	.short	0x0000
        /*0054*/ 	.byte	0x00, 0xf5, 0x21, 0x00


	//----- nvinfo : EIATTR_SPARSE_MMA_MASK
	.align		4
.L_17:
        /*0058*/ 	.byte	0x03, 0x50
        /*005a*/ 	.short	0x0000


	//----- nvinfo : EIATTR_MAXREG_COUNT
	.align		4
        /*005c*/ 	.byte	0x03, 0x1b
        /*005e*/ 	.short	0x00ff


	//----- nvinfo : EIATTR_MERCURY_ISA_VERSION
	.align		4
        /*0060*/ 	.byte	0x03, 0x5f
        /*0062*/ 	.short	0x0101


	//----- nvinfo : EIATTR_VRC_CTA_INIT_COUNT
	.align		4
        /*0064*/ 	.byte	0x02, 0x4a
	.zero		1
	.zero		1


	//----- nvinfo : EIATTR_EXIT_INSTR_OFFSETS
	.align		4
        /*0068*/ 	.byte	0x04, 0x1c
        /*006a*/ 	.short	(.L_19 - .L_18)


	//   ....[0]....
.L_18:
        /*006c*/ 	.word	0x00000100


	//   ....[1]....
        /*0070*/ 	.word	0x00000250


	//----- nvinfo : EIATTR_CBANK_PARAM_SIZE
	.align		4
.L_19:
        /*0074*/ 	.byte	0x03, 0x19
        /*0076*/ 	.short	0x0028


	//----- nvinfo : EIATTR_PARAM_CBANK
	.align		4
        /*0078*/ 	.byte	0x04, 0x0a
        /*007a*/ 	.short	(.L_21 - .L_20)
	.align		4
.L_20:
        /*007c*/ 	.word	index@(.nv.constant0.add_a_b)
        /*0080*/ 	.short	0x0380
        /*0082*/ 	.short	0x0028


	//----- nvinfo : EIATTR_SW_WAR
	.align		4
.L_21:
        /*0084*/ 	.byte	0x04, 0x36
        /*0086*/ 	.short	(.L_23 - .L_22)
.L_22:
        /*0088*/ 	.word	0x00000008
.L_23:


//--------------------- .nv.callgraph             --------------------------
	.section	.nv.callgraph,"",@"SHT_CUDA_CALLGRAPH"
	.align	4
	.sectionentsize	8
	.align		4
        /*0000*/ 	.word	0x00000000
	.align		4
        /*0004*/ 	.word	0xffffffff
	.align		4
        /*0008*/ 	.word	0x00000000
	.align		4
        /*000c*/ 	.word	0xfffffffe
	.align		4
        /*0010*/ 	.word	0x00000000
	.align		4
        /*0014*/ 	.word	0xfffffffd
	.align		4
        /*0018*/ 	.word	0x00000000
	.align		4
        /*001c*/ 	.word	0xfffffffc


//--------------------- .text.add_a_b             --------------------------
	.section	.text.add_a_b,"ax",@progbits
	.align	128
        .global         add_a_b
        .type           add_a_b,@function
        .size           add_a_b,(.L_x_1 - add_a_b)
        .other          add_a_b,@"STO_CUDA_ENTRY STV_DEFAULT"
add_a_b:
.text.add_a_b:
[----:B------:R-:W-:Y:S01]  /*0000*/  LDC R1, c[0x0][0x37c] ;  /* 0x0000df00ff017b82 */ /* 0x000fe20000000800 */
[----:B------:R-:W0:Y:S01]  /*0010*/  S2R R4, SR_CTAID.Y ;  /* 0x0000000000047919 */ /* 0x000e220000002600 */
[----:B------:R-:W1:Y:S01]  /*0020*/  LDCU UR4, c[0x0][0x360] ;  /* 0x00006c00ff0477ac */ /* 0x000e620008000800 */
[----:B------:R-:W0:Y:S01]  /*0030*/  S2R R3, SR_TID.Y ;  /* 0x0000000000037919 */ /* 0x000e220000002200 */
[----:B------:R-:W0:Y:S01]  /*0040*/  LDCU UR5, c[0x0][0x364] ;  /* 0x00006c80ff0577ac */ /* 0x000e220008000800 */
[----:B------:R-:W1:Y:S01]  /*0050*/  S2R R5, SR_CTAID.X ;  /* 0x0000000000057919 */ /* 0x000e620000002500 */
[----:B------:R-:W2:Y:S01]  /*0060*/  LDCU.64 UR6, c[0x0][0x3a0] ;  /* 0x00007400ff0677ac */ /* 0x000ea20008000a00 */
[----:B------:R-:W1:Y:S01]  /*0070*/  S2R R2, SR_TID.X ;  /* 0x0000000000027919 */ /* 0x000e620000002100 */
[----:B------:R-:W3:Y:S01]  /*0080*/  LDCU.64 UR8, c[0x0][0x398] ;  /* 0x00007300ff0877ac */ /* 0x000ee20008000a00 */
[----:B0-----:R-:W-:Y:S02]  /*0090*/  IMAD R4, R4, UR5, R3 ;  /* 0x0000000504047c24 */ /* 0x001fe4000f8e0203 */
[----:B------:R-:W-:-:S03]  /*00a0*/  IMAD.MOV.U32 R3, RZ, RZ, RZ ;  /* 0x000000ffff037224 */ /* 0x000fc600078e00ff */
[----:B--2---:R-:W-:Y:S01]  /*00b0*/  ISETP.GE.U32.AND P1, PT, R4, UR6, PT ;  /* 0x0000000604007c0c */ /* 0x004fe2000bf26070 */
[----:B-1----:R-:W-:-:S03]  /*00c0*/  IMAD.WIDE.U32 R2, R5, UR4, R2 ;  /* 0x0000000405027c25 */ /* 0x002fc6000f8e0002 */
[----:B------:R-:W-:Y:S02]  /*00d0*/  ISETP.GE.U32.AND.EX P1, PT, RZ, UR7, PT, P1 ;  /* 0x00000007ff007c0c */ /* 0x000fe4000bf26110 */
[----:B---3--:R-:W-:-:S04]  /*00e0*/  ISETP.GE.U32.AND P0, PT, R2, UR8, PT ;  /* 0x0000000802007c0c */ /* 0x008fc8000bf06070 */
[----:B------:R-:W-:-:S13]  /*00f0*/  ISETP.GE.U32.OR.EX P0, PT, R3, UR9, P1, P0 ;  /* 0x0000000903007c0c */ /* 0x000fda0008f06500 */
[----:B------:R-:W-:Y:S05]  /*0100*/  @P0 EXIT ;  /* 0x000000000000094d */ /* 0x000fea0003800000 */
[----:B------:R-:W0:Y:S01]  /*0110*/  LDCU.128 UR8, c[0x0][0x380] ;  /* 0x00007000ff0877ac */ /* 0x000e220008000c00 */
[----:B------:R-:W-:Y:S02]  /*0120*/  IMAD R3, R3, UR6, RZ ;  /* 0x0000000603037c24 */ /* 0x000fe4000f8e02ff */
[----:B------:R-:W-:Y:S01]  /*0130*/  IMAD.MOV.U32 R5, RZ, RZ, RZ ;  /* 0x000000ffff057224 */ /* 0x000fe200078e00ff */
[----:B------:R-:W1:Y:S01]  /*0140*/  LDCU.64 UR4, c[0x0][0x358] ;  /* 0x00006b00ff0477ac */ /* 0x000e620008000a00 */
[C---:B------:R-:W-:Y:S02]  /*0150*/  IMAD R3, R2.reuse, UR7, R3 ;  /* 0x0000000702037c24 */ /* 0x040fe4000f8e0203 */
[----:B------:R-:W-:-:S04]  /*0160*/  IMAD.WIDE.U32 R4, R2, UR6, R4 ;  /* 0x0000000602047c25 */ /* 0x000fc8000f8e0004 */
[----:B------:R-:W-:Y:S02]  /*0170*/  IMAD.IADD R3, R5, 0x1, R3 ;  /* 0x0000000105037824 */ /* 0x000fe400078e0203 */
[----:B------:R-:W-:-:S03]  /*0180*/  IMAD.SHL.U32 R6, R4, 0x4, RZ ;  /* 0x0000000404067824 */ /* 0x000fc600078e00ff */
[----:B------:R-:W-:Y:S02]  /*0190*/  SHF.L.U64.HI R0, R4, 0x2, R3 ;  /* 0x0000000204007819 */ /* 0x000fe40000010203 */
[C---:B0-----:R-:W-:Y:S02]  /*01a0*/  IADD3 R4, P1, PT, R6.reuse, UR10, RZ ;  /* 0x0000000a06047c10 */ /* 0x041fe4000ff3e0ff */
[----:B------:R-:W-:Y:S02]  /*01b0*/  IADD3 R2, P0, PT, R6, UR8, RZ ;  /* 0x0000000806027c10 */ /* 0x000fe4000ff1e0ff */
[C---:B------:R-:W-:Y:S02]  /*01c0*/  IADD3.X R5, PT, PT, R0.reuse, UR11, RZ, P1, !PT ;  /* 0x0000000b00057c10 */ /* 0x040fe40008ffe4ff */
[----:B------:R-:W-:Y:S01]  /*01d0*/  IADD3.X R3, PT, PT, R0, UR9, RZ, P0, !PT ;  /* 0x0000000900037c10 */ /* 0x000fe200087fe4ff */
[----:B------:R-:W0:Y:S03]  /*01e0*/  LDCU.64 UR8, c[0x0][0x390] ;  /* 0x00007200ff0877ac */ /* 0x000e260008000a00 */
[----:B-1----:R-:W2:Y:S04]  /*01f0*/  LDG.E R5, desc[UR4][R4.64] ;  /* 0x0000000404057981 */ /* 0x002ea8000c1e1900 */
[----:B------:R-:W2:Y:S01]  /*0200*/  LDG.E R2, desc[UR4][R2.64] ;  /* 0x0000000402027981 */ /* 0x000ea2000c1e1900 */
[----:B0-----:R-:W-:-:S04]  /*0210*/  IADD3 R6, P0, PT, R6, UR8, RZ ;  /* 0x0000000806067c10 */ /* 0x001fc8000ff1e0ff */
[----:B------:R-:W-:Y:S01]  /*0220*/  IADD3.X R7, PT, PT, R0, UR9, RZ, P0, !PT ;  /* 0x0000000900077c10 */ /* 0x000fe200087fe4ff */
[----:B--2---:R-:W-:-:S05]  /*0230*/  FADD R9, R2, R5 ;  /* 0x0000000502097221 */ /* 0x004fca0000000000 */
[----:B------:R-:W-:Y:S01]  /*0240*/  STG.E desc[UR4][R6.64], R9 ;  /* 0x0000000906007986 */ /* 0x000fe2000c101904 */
[----:B------:R-:W-:Y:S05]  /*0250*/  EXIT ;  /* 0x000000000000794d */ /* 0x000fea0003800000 */
.L_x_0:
[----:B------:R-:W-:-:S00]  /*0260*/  BRA `(.L_x_0) ;  /* 0xfffffffc00fc7947 */ /* 0x000fc0000383ffff */
[----:B------:R-:W-:-:S00]  /*0270*/  NOP ;  /* 0x0000000000007918 */ /* 0x000fc00000000000 */
        /* <DEDUP_REMOVED lines=8> */
.L_x_1:


//--------------------- .nv.shared.reserved.0     --------------------------
	.section	.nv.shared.reserved.0,"aw",@nobits
	.weak		__nv_reservedSMEM_offset_0_alias
	.size		__nv_reservedSMEM_offset_0_alias, 0, 64
	.other		__nv_reservedSMEM_offset_0_alias,@"STO_CUDA_RESERVED_SHARED STV_DEFAULT"
__nv_reservedSMEM_offset_0_alias:
	.zero		0
	.zero		64


//--------------------- .nv.constant0.add_a_b     --------------------------
	.section	.nv.constant0.add_a_b,"a",@progbits
	.sectionflags	@""
	.align	4
.nv.constant0.add_a_b:
	.zero		936


//--------------------- SYMBOLS --------------------------

	.type		.nv.reservedSmem.offset0,@object
	.size		.nv.reservedSmem.offset0,0x4
